//
// Generated by NVIDIA NVVM Compiler
//
// Compiler Build ID: CL-36424714
// Cuda compilation tools, release 13.0, V13.0.88
// Based on NVVM 20.0.0
//

.version 9.0
.target sm_100
.address_size 64

	// .globl	_Z5saxpydPdS_i

.visible .entry _Z5saxpydPdS_i(
	.param .f64 _Z5saxpydPdS_i_param_0,
	.param .u64 .ptr .align 1 _Z5saxpydPdS_i_param_1,
	.param .u64 .ptr .align 1 _Z5saxpydPdS_i_param_2,
	.param .u32 _Z5saxpydPdS_i_param_3
)
{
	.reg .pred 	%p<2>;
	.reg .b32 	%r<6>;
	.reg .b64 	%rd<8>;
	.reg .b64 	%fd<5>;

	ld.param.f64 	%fd1, [_Z5saxpydPdS_i_param_0];
	ld.param.u64 	%rd1, [_Z5saxpydPdS_i_param_1];
	ld.param.u64 	%rd2, [_Z5saxpydPdS_i_param_2];
	ld.param.u32 	%r2, [_Z5saxpydPdS_i_param_3];
	mov.u32 	%r3, %ctaid.x;
	mov.u32 	%r4, %ntid.x;
	mov.u32 	%r5, %tid.x;
	mad.lo.s32 	%r1, %r3, %r4, %r5;
	setp.ge.s32 	%p1, %r1, %r2;
	@%p1 bra 	$L__BB0_2;
	cvta.to.global.u64 	%rd3, %rd1;
	cvta.to.global.u64 	%rd4, %rd2;
	mul.wide.s32 	%rd5, %r1, 8;
	add.s64 	%rd6, %rd3, %rd5;
	ld.global.f64 	%fd2, [%rd6];
	add.s64 	%rd7, %rd4, %rd5;
	ld.global.f64 	%fd3, [%rd7];
	fma.rn.f64 	%fd4, %fd1, %fd2, %fd3;
	st.global.f64 	[%rd6], %fd4;
$L__BB0_2:
	ret;

}


// ===== COMPILED SASS (sm_100) =====

	.target	sm_100

	.elftype	@"ET_EXEC"


//--------------------- .note.nv.tkinfo           --------------------------
	.section	.note.nv.tkinfo,"",@"SHT_NOTE"
	.sectionflags	@"SHF_NOTE_NV_TKINFO"
	.tkinfo
        /*0018*/ 	.word	0x00000002
        /*0030*/ 	.string	""
        /*0030*/ 	.string	"ptxas"
        /*0030*/ 	.string	"Cuda compilation tools, release 13.0, V13.0.88"
        /*0030*/ 	.string	"Build cuda_13.0.r13.0/compiler.36424714_0"
        /*0030*/ 	.string	"-arch sm_100 -m 64 "



//--------------------- .note.nv.cuinfo           --------------------------
	.section	.note.nv.cuinfo,"",@"SHT_NOTE"
	.sectionflags	@"SHF_NOTE_NV_CUINFO"
        /*0018*/ 	.short	0x0002
        /*001a*/ 	.short	0x0064
        /*001c*/ 	.short	0x0082
	.zero		2


//--------------------- .nv.info                  --------------------------
	.section	.nv.info,"",@"SHT_CUDA_INFO"
	.align	4


	//----- nvinfo : EIATTR_REGCOUNT
	.align		4
        /*0000*/ 	.byte	0x04, 0x2f
        /*0002*/ 	.short	(.L_1 - .L_0)
	.align		4
.L_0:
        /*0004*/ 	.word	index@(_Z5saxpydPdS_i)
        /*0008*/ 	.word	0x0000000c


	//----- nvinfo : EIATTR_FRAME_SIZE
	.align		4
.L_1:
        /*000c*/ 	.byte	0x04, 0x11
        /*000e*/ 	.short	(.L_3 - .L_2)
	.align		4
.L_2:
        /*0010*/ 	.word	index@(_Z5saxpydPdS_i)
        /*0014*/ 	.word	0x00000000


	//----- nvinfo : EIATTR_MIN_STACK_SIZE
	.align		4
.L_3:
        /*0018*/ 	.byte	0x04, 0x12
        /*001a*/ 	.short	(.L_5 - .L_4)
	.align		4
.L_4:
        /*001c*/ 	.word	index@(_Z5saxpydPdS_i)
        /*0020*/ 	.word	0x00000000
.L_5:


//--------------------- .nv.compat                --------------------------
	.section	.nv.compat,"",@"SHT_CUDA_COMPAT_INFO"
	.align	4
        /*0000*/ 	.byte	0x02, 0x09, 0x00, 0x00, 0x02, 0x02, 0x01, 0x00, 0x02, 0x05, 0x05, 0x00, 0x03, 0x07, 0x01, 0x01
        /*0010*/ 	.byte	0x02, 0x03, 0x00, 0x00, 0x02, 0x06, 0x01, 0x00, 0x04, 0x0b, 0x08, 0x00, 0x01, 0x00, 0x00, 0x00
        /*0020*/ 	.byte	0x00, 0x00, 0x00, 0x00


//--------------------- .nv.info._Z5saxpydPdS_i   --------------------------
	.section	.nv.info._Z5saxpydPdS_i,"",@"SHT_CUDA_INFO"
	.sectionflags	@""
	.align	4


	//----- nvinfo : EIATTR_CUDA_API_VERSION
	.align		4
        /*0000*/ 	.byte	0x04, 0x37
        /*0002*/ 	.short	(.L_7 - .L_6)
.L_6:
        /*0004*/ 	.word	0x00000082


	//----- nvinfo : EIATTR_KPARAM_INFO
	.align		4
.L_7:
        /*0008*/ 	.byte	0x04, 0x17
        /*000a*/ 	.short	(.L_9 - .L_8)
.L_8:
        /*000c*/ 	.word	0x00000000
        /*0010*/ 	.short	0x0003
        /*0012*/ 	.short	0x0018
        /*0014*/ 	.byte	0x00, 0xf0, 0x11, 0x00


	//----- nvinfo : EIATTR_KPARAM_INFO
	.align		4
.L_9:
        /*0018*/ 	.byte	0x04, 0x17
        /*001a*/ 	.short	(.L_11 - .L_10)
.L_10:
        /*001c*/ 	.word	0x00000000
        /*0020*/ 	.short	0x0002
        /*0022*/ 	.short	0x0010
        /*0024*/ 	.byte	0x00, 0xf5, 0x21, 0x00


	//----- nvinfo : EIATTR_KPARAM_INFO
	.align		4
.L_11:
        /*0028*/ 	.byte	0x04, 0x17
        /*002a*/ 	.short	(.L_13 - .L_12)
.L_12:
        /*002c*/ 	.word	0x00000000
        /*0030*/ 	.short	0x0001
        /*0032*/ 	.short	0x0008
        /*0034*/ 	.byte	0x00, 0xf5, 0x21, 0x00


	//----- nvinfo : EIATTR_KPARAM_INFO
	.align		4
.L_13:
        /*0038*/ 	.byte	0x04, 0x17
        /*003a*/ 	.short	(.L_15 - .L_14)
.L_14:
        /*003c*/ 	.word	0x00000000
        /*0040*/ 	.short	0x0000
        /*0042*/ 	.short	0x0000
        /*0044*/ 	.byte	0x00, 0xf0, 0x21, 0x00


	//----- nvinfo : EIATTR_SPARSE_MMA_MASK
	.align		4
.L_15:
        /*0048*/ 	.byte	0x03, 0x50
        /*004a*/ 	.short	0x0000


	//----- nvinfo : EIATTR_MAXREG_COUNT
	.align		4
        /*004c*/ 	.byte	0x03, 0x1b
        /*004e*/ 	.short	0x00ff


	//----- nvinfo : EIATTR_MERCURY_ISA_VERSION
	.align		4
        /*0050*/ 	.byte	0x03, 0x5f
        /*0052*/ 	.short	0x0101


	//----- nvinfo : EIATTR_VRC_CTA_INIT_COUNT
	.align		4
        /*0054*/ 	.byte	0x02, 0x4a
	.zero		1
	.zero		1


	//----- nvinfo : EIATTR_EXIT_INSTR_OFFSETS
	.align		4
        /*0058*/ 	.byte	0x04, 0x1c
        /*005a*/ 	.short	(.L_17 - .L_16)


	//   ....[0]....
.L_16:
        /*005c*/ 	.word	0x00000070


	//   ....[1]....
        /*0060*/ 	.word	0x00000120


	//----- nvinfo : EIATTR_CBANK_PARAM_SIZE
	.align		4
.L_17:
        /*0064*/ 	.byte	0x03, 0x19
        /*0066*/ 	.short	0x001c


	//----- nvinfo : EIATTR_PARAM_CBANK
	.align		4
        /*0068*/ 	.byte	0x04, 0x0a
        /*006a*/ 	.short	(.L_19 - .L_18)
	.align		4
.L_18:
        /*006c*/ 	.word	index@(.nv.constant0._Z5saxpydPdS_i)
        /*0070*/ 	.short	0x0380
        /*0072*/ 	.short	0x001c


	//----- nvinfo : EIATTR_SW_WAR
	.align		4
.L_19:
        /*0074*/ 	.byte	0x04, 0x36
        /*0076*/ 	.short	(.L_21 - .L_20)
.L_20:
        /*0078*/ 	.word	0x00000008
.L_21:


//--------------------- .nv.callgraph             --------------------------
	.section	.nv.callgraph,"",@"SHT_CUDA_CALLGRAPH"
	.align	4
	.sectionentsize	8
	.align		4
        /*0000*/ 	.word	0x00000000
	.align		4
        /*0004*/ 	.word	0xffffffff
	.align		4
        /*0008*/ 	.word	0x00000000
	.align		4
        /*000c*/ 	.word	0xfffffffe
	.align		4
        /*0010*/ 	.word	0x00000000
	.align		4
        /*0014*/ 	.word	0xfffffffd
	.align		4
        /*0018*/ 	.word	0x00000000
	.align		4
        /*001c*/ 	.word	0xfffffffc


//--------------------- .text._Z5saxpydPdS_i      --------------------------
	.section	.text._Z5saxpydPdS_i,"ax",@progbits
	.align	128
        .global         _Z5saxpydPdS_i
        .type           _Z5saxpydPdS_i,@function
        .size           _Z5saxpydPdS_i,(.L_x_1 - _Z5saxpydPdS_i)
        .other          _Z5saxpydPdS_i,@"STO_CUDA_ENTRY STV_DEFAULT"
_Z5saxpydPdS_i:
.text._Z5saxpydPdS_i:
[----:B------:R-:W-:Y:S01]  /*0000*/  LDC R1, c[0x0][0x37c] ;  /* 0x0000df00ff017b82 */ /* 0x000fe20000000800 */
[----:B------:R-:W0:Y:S07]  /*0010*/  S2R R0, SR_TID.X ;  /* 0x0000000000007919 */ /* 0x000e2e0000002100 */
[----:B------:R-:W0:Y:S01]  /*0020*/  S2UR UR4, SR_CTAID.X ;  /* 0x00000000000479c3 */ /* 0x000e220000002500 */
[----:B------:R-:W1:Y:S07]  /*0030*/  LDCU UR5, c[0x0][0x398] ;  /* 0x00007300ff0577ac */ /* 0x000e6e0008000800 */
[----:B------:R-:W0:Y:S02]  /*0040*/  LDC R5, c[0x0][0x360] ;  /* 0x0000d800ff057b82 */ /* 0x000e240000000800 */
[----:B0-----:R-:W-:-:S05]  /*0050*/  IMAD R5, R5, UR4, R0 ;  /* 0x0000000405057c24 */ /* 0x001fca000f8e0200 */
[----:B-1----:R-:W-:-:S13]  /*0060*/  ISETP.GE.AND P0, PT, R5, UR5, PT ;  /* 0x0000000505007c0c */ /* 0x002fda000bf06270 */
[----:B------:R-:W-:Y:S05]  /*0070*/  @P0 EXIT ;  /* 0x000000000000094d */ /* 0x000fea0003800000 */
[----:B------:R-:W0:Y:S01]  /*0080*/  LDC.64 R6, c[0x0][0x390] ;  /* 0x0000e400ff067b82 */ /* 0x000e220000000a00 */
[----:B------:R-:W1:Y:S07]  /*0090*/  LDCU.64 UR4, c[0x0][0x358] ;  /* 0x00006b00ff0477ac */ /* 0x000e6e0008000a00 */
[----:B------:R-:W2:Y:S08]  /*00a0*/  LDC.64 R2, c[0x0][0x388] ;  /* 0x0000e200ff027b82 */ /* 0x000eb00000000a00 */
[----:B------:R-:W3:Y:S01]  /*00b0*/  LDC.64 R8, c[0x0][0x380] ;  /* 0x0000e000ff087b82 */ /* 0x000ee20000000a00 */
[----:B0-----:R-:W-:-:S06]  /*00c0*/  IMAD.WIDE R6, R5, 0x8, R6 ;  /* 0x0000000805067825 */ /* 0x001fcc00078e0206 */
[----:B-1----:R-:W3:Y:S01]  /*00d0*/  LDG.E.64 R6, desc[UR4][R6.64] ;  /* 0x0000000406067981 */ /* 0x002ee2000c1e1b00 */
[----:B--2---:R-:W-:-:S05]  /*00e0*/  IMAD.WIDE R2, R5, 0x8, R2 ;  /* 0x0000000805027825 */ /* 0x004fca00078e0202 */
[----:B------:R-:W3:Y:S02]  /*00f0*/  LDG.E.64 R4, desc[UR4][R2.64] ;  /* 0x0000000402047981 */ /* 0x000ee4000c1e1b00 */
[----:B---3--:R-:W-:-:S07]  /*0100*/  DFMA R4, R4, R8, R6 ;  /* 0x000000080404722b */ /* 0x008fce0000000006 */
[----:B------:R-:W-:Y:S01]  /*0110*/  STG.E.64 desc[UR4][R2.64], R4 ;  /* 0x0000000402007986 */ /* 0x000fe2000c101b04 */
[----:B------:R-:W-:Y:S05]  /*0120*/  EXIT ;  /* 0x000000000000794d */ /* 0x000fea0003800000 */
.L_x_0:
[----:B------:R-:W-:-:S00]  /*0130*/  BRA `(.L_x_0) ;  /* 0xfffffffc00fc7947 */ /* 0x000fc0000383ffff */
[----:B------:R-:W-:-:S00]  /*0140*/  NOP ;  /* 0x0000000000007918 */ /* 0x000fc00000000000 */
        /* <DEDUP_REMOVED lines=11> */
.L_x_1:


//--------------------- .nv.shared.reserved.0     --------------------------
	.section	.nv.shared.reserved.0,"aw",@nobits
	.weak		__nv_reservedSMEM_offset_0_alias
	.size		__nv_reservedSMEM_offset_0_alias, 0, 64
	.other		__nv_reservedSMEM_offset_0_alias,@"STO_CUDA_RESERVED_SHARED STV_DEFAULT"
__nv_reservedSMEM_offset_0_alias:
	.zero		0
	.zero		64


//--------------------- .nv.constant0._Z5saxpydPdS_i --------------------------
	.section	.nv.constant0._Z5saxpydPdS_i,"a",@progbits
	.sectionflags	@""
	.align	4
.nv.constant0._Z5saxpydPdS_i:
	.zero		924


//--------------------- SYMBOLS --------------------------

	.type		.nv.reservedSmem.offset0,@object
	.size		.nv.reservedSmem.offset0,0x4
